//
// Generated by NVIDIA NVVM Compiler
//
// Compiler Build ID: CL-36424714
// Cuda compilation tools, release 13.0, V13.0.88
// Based on NVVM 20.0.0
//

.version 9.0
.target sm_100
.address_size 64

	// .globl	_Z9transposePiS_i

.visible .entry _Z9transposePiS_i(
	.param .u64 .ptr .align 1 _Z9transposePiS_i_param_0,
	.param .u64 .ptr .align 1 _Z9transposePiS_i_param_1,
	.param .u32 _Z9transposePiS_i_param_2
)
{
	.reg .pred 	%p<2>;
	.reg .b32 	%r<16>;
	.reg .b64 	%rd<9>;

	ld.param.u64 	%rd1, [_Z9transposePiS_i_param_0];
	ld.param.u64 	%rd2, [_Z9transposePiS_i_param_1];
	ld.param.u32 	%r4, [_Z9transposePiS_i_param_2];
	mov.u32 	%r5, %ctaid.x;
	mov.u32 	%r6, %ntid.x;
	mov.u32 	%r7, %tid.x;
	mad.lo.s32 	%r1, %r5, %r6, %r7;
	mov.u32 	%r8, %ctaid.y;
	mov.u32 	%r9, %ntid.y;
	mov.u32 	%r10, %tid.y;
	mad.lo.s32 	%r11, %r8, %r9, %r10;
	max.s32 	%r12, %r1, %r11;
	setp.ge.s32 	%p1, %r12, %r4;
	@%p1 bra 	$L__BB0_2;
	cvta.to.global.u64 	%rd3, %rd1;
	cvta.to.global.u64 	%rd4, %rd2;
	mad.lo.s32 	%r13, %r4, %r11, %r1;
	mad.lo.s32 	%r14, %r4, %r1, %r11;
	mul.wide.s32 	%rd5, %r13, 4;
	add.s64 	%rd6, %rd3, %rd5;
	ld.global.u32 	%r15, [%rd6];
	mul.wide.s32 	%rd7, %r14, 4;
	add.s64 	%rd8, %rd4, %rd7;
	st.global.u32 	[%rd8], %r15;
$L__BB0_2:
	ret;

}


// ===== COMPILED SASS (sm_100) =====

	.target	sm_100

	.elftype	@"ET_EXEC"


//--------------------- .note.nv.tkinfo           --------------------------
	.section	.note.nv.tkinfo,"",@"SHT_NOTE"
	.sectionflags	@"SHF_NOTE_NV_TKINFO"
	.tkinfo
        /*0018*/ 	.word	0x00000002
        /*0030*/ 	.string	""
        /*0030*/ 	.string	"ptxas"
        /*0030*/ 	.string	"Cuda compilation tools, release 13.0, V13.0.88"
        /*0030*/ 	.string	"Build cuda_13.0.r13.0/compiler.36424714_0"
        /*0030*/ 	.string	"-arch sm_100 -m 64 "



//--------------------- .note.nv.cuinfo           --------------------------
	.section	.note.nv.cuinfo,"",@"SHT_NOTE"
	.sectionflags	@"SHF_NOTE_NV_CUINFO"
        /*0018*/ 	.short	0x0002
        /*001a*/ 	.short	0x0064
        /*001c*/ 	.short	0x0082
	.zero		2


//--------------------- .nv.info                  --------------------------
	.section	.nv.info,"",@"SHT_CUDA_INFO"
	.align	4


	//----- nvinfo : EIATTR_REGCOUNT
	.align		4
        /*0000*/ 	.byte	0x04, 0x2f
        /*0002*/ 	.short	(.L_1 - .L_0)
	.align		4
.L_0:
        /*0004*/ 	.word	index@(_Z9transposePiS_i)
        /*0008*/ 	.word	0x0000000a


	//----- nvinfo : EIATTR_FRAME_SIZE
	.align		4
.L_1:
        /*000c*/ 	.byte	0x04, 0x11
        /*000e*/ 	.short	(.L_3 - .L_2)
	.align		4
.L_2:
        /*0010*/ 	.word	index@(_Z9transposePiS_i)
        /*0014*/ 	.word	0x00000000


	//----- nvinfo : EIATTR_MIN_STACK_SIZE
	.align		4
.L_3:
        /*0018*/ 	.byte	0x04, 0x12
        /*001a*/ 	.short	(.L_5 - .L_4)
	.align		4
.L_4:
        /*001c*/ 	.word	index@(_Z9transposePiS_i)
        /*0020*/ 	.word	0x00000000
.L_5:


//--------------------- .nv.compat                --------------------------
	.section	.nv.compat,"",@"SHT_CUDA_COMPAT_INFO"
	.align	4
        /*0000*/ 	.byte	0x02, 0x09, 0x00, 0x00, 0x02, 0x02, 0x01, 0x00, 0x02, 0x05, 0x05, 0x00, 0x03, 0x07, 0x01, 0x01
        /*0010*/ 	.byte	0x02, 0x03, 0x00, 0x00, 0x02, 0x06, 0x01, 0x00, 0x04, 0x0b, 0x08, 0x00, 0x09, 0x00, 0x00, 0x00
        /*0020*/ 	.byte	0x00, 0x00, 0x00, 0x00


//--------------------- .nv.info._Z9transposePiS_i --------------------------
	.section	.nv.info._Z9transposePiS_i,"",@"SHT_CUDA_INFO"
	.sectionflags	@""
	.align	4


	//----- nvinfo : EIATTR_CUDA_API_VERSION
	.align		4
        /*0000*/ 	.byte	0x04, 0x37
        /*0002*/ 	.short	(.L_7 - .L_6)
.L_6:
        /*0004*/ 	.word	0x00000082


	//----- nvinfo : EIATTR_KPARAM_INFO
	.align		4
.L_7:
        /*0008*/ 	.byte	0x04, 0x17
        /*000a*/ 	.short	(.L_9 - .L_8)
.L_8:
        /*000c*/ 	.word	0x00000000
        /*0010*/ 	.short	0x0002
        /*0012*/ 	.short	0x0010
        /*0014*/ 	.byte	0x00, 0xf0, 0x11, 0x00


	//----- nvinfo : EIATTR_KPARAM_INFO
	.align		4
.L_9:
        /*0018*/ 	.byte	0x04, 0x17
        /*001a*/ 	.short	(.L_11 - .L_10)
.L_10:
        /*001c*/ 	.word	0x00000000
        /*0020*/ 	.short	0x0001
        /*0022*/ 	.short	0x0008
        /*0024*/ 	.byte	0x00, 0xf5, 0x21, 0x00


	//----- nvinfo : EIATTR_KPARAM_INFO
	.align		4
.L_11:
        /*0028*/ 	.byte	0x04, 0x17
        /*002a*/ 	.short	(.L_13 - .L_12)
.L_12:
        /*002c*/ 	.word	0x00000000
        /*0030*/ 	.short	0x0000
        /*0032*/ 	.short	0x0000
        /*0034*/ 	.byte	0x00, 0xf5, 0x21, 0x00


	//----- nvinfo : EIATTR_SPARSE_MMA_MASK
	.align		4
.L_13:
        /*0038*/ 	.byte	0x03, 0x50
        /*003a*/ 	.short	0x0000


	//----- nvinfo : EIATTR_MAXREG_COUNT
	.align		4
        /*003c*/ 	.byte	0x03, 0x1b
        /*003e*/ 	.short	0x00ff


	//----- nvinfo : EIATTR_MERCURY_ISA_VERSION
	.align		4
        /*0040*/ 	.byte	0x03, 0x5f
        /*0042*/ 	.short	0x0101


	//----- nvinfo : EIATTR_VRC_CTA_INIT_COUNT
	.align		4
        /*0044*/ 	.byte	0x02, 0x4a
	.zero		1
	.zero		1


	//----- nvinfo : EIATTR_EXIT_INSTR_OFFSETS
	.align		4
        /*0048*/ 	.byte	0x04, 0x1c
        /*004a*/ 	.short	(.L_15 - .L_14)


	//   ....[0]....
.L_14:
        /*004c*/ 	.word	0x000000c0


	//   ....[1]....
        /*0050*/ 	.word	0x00000160


	//----- nvinfo : EIATTR_CBANK_PARAM_SIZE
	.align		4
.L_15:
        /*0054*/ 	.byte	0x03, 0x19
        /*0056*/ 	.short	0x0014


	//----- nvinfo : EIATTR_PARAM_CBANK
	.align		4
        /*0058*/ 	.byte	0x04, 0x0a
        /*005a*/ 	.short	(.L_17 - .L_16)
	.align		4
.L_16:
        /*005c*/ 	.word	index@(.nv.constant0._Z9transposePiS_i)
        /*0060*/ 	.short	0x0380
        /*0062*/ 	.short	0x0014


	//----- nvinfo : EIATTR_SW_WAR
	.align		4
.L_17:
        /*0064*/ 	.byte	0x04, 0x36
        /*0066*/ 	.short	(.L_19 - .L_18)
.L_18:
        /*0068*/ 	.word	0x00000008
.L_19:


//--------------------- .nv.callgraph             --------------------------
	.section	.nv.callgraph,"",@"SHT_CUDA_CALLGRAPH"
	.align	4
	.sectionentsize	8
	.align		4
        /*0000*/ 	.word	0x00000000
	.align		4
        /*0004*/ 	.word	0xffffffff
	.align		4
        /*0008*/ 	.word	0x00000000
	.align		4
        /*000c*/ 	.word	0xfffffffe
	.align		4
        /*0010*/ 	.word	0x00000000
	.align		4
        /*0014*/ 	.word	0xfffffffd
	.align		4
        /*0018*/ 	.word	0x00000000
	.align		4
        /*001c*/ 	.word	0xfffffffc


//--------------------- .text._Z9transposePiS_i   --------------------------
	.section	.text._Z9transposePiS_i,"ax",@progbits
	.align	128
        .global         _Z9transposePiS_i
        .type           _Z9transposePiS_i,@function
        .size           _Z9transposePiS_i,(.L_x_1 - _Z9transposePiS_i)
        .other          _Z9transposePiS_i,@"STO_CUDA_ENTRY STV_DEFAULT"
_Z9transposePiS_i:
.text._Z9transposePiS_i:
[----:B------:R-:W-:Y:S01]  /*0000*/  LDC R1, c[0x0][0x37c] ;  /* 0x0000df00ff017b82 */ /* 0x000fe20000000800 */
[----:B------:R-:W0:Y:S07]  /*0010*/  S2R R3, SR_TID.X ;  /* 0x0000000000037919 */ /* 0x000e2e0000002100 */
[----:B------:R-:W0:Y:S01]  /*0020*/  LDC R0, c[0x0][0x360] ;  /* 0x0000d800ff007b82 */ /* 0x000e220000000800 */
[----:B------:R-:W1:Y:S01]  /*0030*/  LDCU UR6, c[0x0][0x390] ;  /* 0x00007200ff0677ac */ /* 0x000e620008000800 */
[----:B------:R-:W2:Y:S06]  /*0040*/  S2R R2, SR_TID.Y ;  /* 0x0000000000027919 */ /* 0x000eac0000002200 */
[----:B------:R-:W0:Y:S08]  /*0050*/  S2UR UR4, SR_CTAID.X ;  /* 0x00000000000479c3 */ /* 0x000e300000002500 */
[----:B------:R-:W2:Y:S08]  /*0060*/  S2UR UR5, SR_CTAID.Y ;  /* 0x00000000000579c3 */ /* 0x000eb00000002600 */
[----:B------:R-:W2:Y:S01]  /*0070*/  LDC R7, c[0x0][0x364] ;  /* 0x0000d900ff077b82 */ /* 0x000ea20000000800 */
[----:B0-----:R-:W-:-:S02]  /*0080*/  IMAD R0, R0, UR4, R3 ;  /* 0x0000000400007c24 */ /* 0x001fc4000f8e0203 */
[----:B--2---:R-:W-:-:S05]  /*0090*/  IMAD R7, R7, UR5, R2 ;  /* 0x0000000507077c24 */ /* 0x004fca000f8e0202 */
[----:B------:R-:W-:-:S04]  /*00a0*/  VIMNMX R2, PT, PT, R0, R7, !PT ;  /* 0x0000000700027248 */ /* 0x000fc80007fe0100 */
[----:B-1----:R-:W-:-:S13]  /*00b0*/  ISETP.GE.AND P0, PT, R2, UR6, PT ;  /* 0x0000000602007c0c */ /* 0x002fda000bf06270 */
[----:B------:R-:W-:Y:S05]  /*00c0*/  @P0 EXIT ;  /* 0x000000000000094d */ /* 0x000fea0003800000 */
[----:B------:R-:W0:Y:S01]  /*00d0*/  LDC.64 R2, c[0x0][0x380] ;  /* 0x0000e000ff027b82 */ /* 0x000e220000000a00 */
[----:B------:R-:W1:Y:S01]  /*00e0*/  LDCU.64 UR4, c[0x0][0x358] ;  /* 0x00006b00ff0477ac */ /* 0x000e620008000a00 */
[----:B------:R-:W-:-:S04]  /*00f0*/  IMAD R5, R7, UR6, R0 ;  /* 0x0000000607057c24 */ /* 0x000fc8000f8e0200 */
[----:B0-----:R-:W-:Y:S02]  /*0100*/  IMAD.WIDE R2, R5, 0x4, R2 ;  /* 0x0000000405027825 */ /* 0x001fe400078e0202 */
[----:B------:R-:W0:Y:S04]  /*0110*/  LDC.64 R4, c[0x0][0x388] ;  /* 0x0000e200ff047b82 */ /* 0x000e280000000a00 */
[----:B-1----:R-:W2:Y:S01]  /*0120*/  LDG.E R3, desc[UR4][R2.64] ;  /* 0x0000000402037981 */ /* 0x002ea2000c1e1900 */
[----:B------:R-:W-:-:S04]  /*0130*/  IMAD R7, R0, UR6, R7 ;  /* 0x0000000600077c24 */ /* 0x000fc8000f8e0207 */
[----:B0-----:R-:W-:-:S05]  /*0140*/  IMAD.WIDE R4, R7, 0x4, R4 ;  /* 0x0000000407047825 */ /* 0x001fca00078e0204 */
[----:B--2---:R-:W-:Y:S01]  /*0150*/  STG.E desc[UR4][R4.64], R3 ;  /* 0x0000000304007986 */ /* 0x004fe2000c101904 */
[----:B------:R-:W-:Y:S05]  /*0160*/  EXIT ;  /* 0x000000000000794d */ /* 0x000fea0003800000 */
.L_x_0:
[----:B------:R-:W-:-:S00]  /*0170*/  BRA `(.L_x_0) ;  /* 0xfffffffc00fc7947 */ /* 0x000fc0000383ffff */
[----:B------:R-:W-:-:S00]  /*0180*/  NOP ;  /* 0x0000000000007918 */ /* 0x000fc00000000000 */
[----:B------:R-:W-:-:S00]  /*0190*/  NOP ;  /* 0x0000000000007918 */ /* 0x000fc00000000000 */
[----:B------:R-:W-:-:S00]  /*01a0*/  NOP ;  /* 0x0000000000007918 */ /* 0x000fc00000000000 */
[----:B------:R-:W-:-:S00]  /*01b0*/  NOP ;  /* 0x0000000000007918 */ /* 0x000fc00000000000 */
[----:B------:R-:W-:-:S00]  /*01c0*/  NOP ;  /* 0x0000000000007918 */ /* 0x000fc00000000000 */
[----:B------:R-:W-:-:S00]  /*01d0*/  NOP ;  /* 0x0000000000007918 */ /* 0x000fc00000000000 */
[----:B------:R-:W-:-:S00]  /*01e0*/  NOP ;  /* 0x0000000000007918 */ /* 0x000fc00000000000 */
[----:B------:R-:W-:-:S00]  /*01f0*/  NOP ;  /* 0x0000000000007918 */ /* 0x000fc00000000000 */
.L_x_1:


//--------------------- .nv.shared.reserved.0     --------------------------
	.section	.nv.shared.reserved.0,"aw",@nobits
	.weak		__nv_reservedSMEM_offset_0_alias
	.size		__nv_reservedSMEM_offset_0_alias, 0, 64
	.other		__nv_reservedSMEM_offset_0_alias,@"STO_CUDA_RESERVED_SHARED STV_DEFAULT"
__nv_reservedSMEM_offset_0_alias:
	.zero		0
	.zero		64


//--------------------- .nv.constant0._Z9transposePiS_i --------------------------
	.section	.nv.constant0._Z9transposePiS_i,"a",@progbits
	.sectionflags	@""
	.align	4
.nv.constant0._Z9transposePiS_i:
	.zero		916


//--------------------- SYMBOLS --------------------------

	.type		.nv.reservedSmem.offset0,@object
	.size		.nv.reservedSmem.offset0,0x4
